//
// Generated by NVIDIA NVVM Compiler
//
// Compiler Build ID: CL-36424714
// Cuda compilation tools, release 13.0, V13.0.88
// Based on NVVM 20.0.0
//

.version 9.0
.target sm_100
.address_size 64

	// .globl	_Z6reducePiS_
// _ZZ6reducePiS_E4toto has been demoted
.extern .shared .align 16 .b8 sdata[];

.visible .entry _Z6reducePiS_(
	.param .u64 .ptr .align 1 _Z6reducePiS__param_0,
	.param .u64 .ptr .align 1 _Z6reducePiS__param_1
)
{
	.reg .pred 	%p<9>;
	.reg .b32 	%r<24>;
	.reg .b32 	%f<4>;
	.reg .b64 	%rd<9>;
	// demoted variable
	.shared .align 4 .f32 _ZZ6reducePiS_E4toto;
	ld.param.u64 	%rd2, [_Z6reducePiS__param_0];
	ld.param.u64 	%rd1, [_Z6reducePiS__param_1];
	cvta.to.global.u64 	%rd3, %rd2;
	mov.u32 	%r1, %tid.x;
	mov.u32 	%r2, %ctaid.x;
	mov.u32 	%r3, %ntid.x;
	mad.lo.s32 	%r7, %r2, %r3, %r1;
	mul.wide.u32 	%rd4, %r7, 4;
	add.s64 	%rd5, %rd3, %rd4;
	ld.global.u32 	%r8, [%rd5];
	shl.b32 	%r9, %r1, 2;
	mov.u32 	%r10, sdata;
	add.s32 	%r4, %r10, %r9;
	st.shared.u32 	[%r4], %r8;
	mov.b32 	%r11, 0;
	st.shared.u32 	[_ZZ6reducePiS_E4toto], %r11;
	bar.sync 	0;
	setp.ne.s32 	%p1, %r1, 0;
	@%p1 bra 	$L__BB0_2;
	mov.b32 	%r12, 1065353216;
	st.shared.u32 	[_ZZ6reducePiS_E4toto], %r12;
	bar.sync 	0;
$L__BB0_2:
	ld.shared.f32 	%f1, [_ZZ6reducePiS_E4toto];
	setp.eq.f32 	%p2, %f1, 0f00000000;
	@%p2 bra 	$L__BB0_4;
	bar.sync 	0;
$L__BB0_4:
	bar.sync 	0;
	ld.shared.f32 	%f2, [_ZZ6reducePiS_E4toto];
	setp.eq.f32 	%p3, %f2, 0f00000000;
	@%p3 bra 	$L__BB0_6;
	bar.sync 	0;
$L__BB0_6:
	setp.lt.u32 	%p4, %r3, 2;
	@%p4 bra 	$L__BB0_11;
	mov.b32 	%r23, 1;
$L__BB0_8:
	shl.b32 	%r6, %r23, 1;
	add.s32 	%r14, %r6, -1;
	and.b32  	%r15, %r14, %r1;
	setp.ne.s32 	%p5, %r15, 0;
	@%p5 bra 	$L__BB0_10;
	shl.b32 	%r16, %r23, 2;
	add.s32 	%r17, %r4, %r16;
	ld.shared.u32 	%r18, [%r17];
	ld.shared.u32 	%r19, [%r4];
	add.s32 	%r20, %r19, %r18;
	st.shared.u32 	[%r4], %r20;
$L__BB0_10:
	bar.sync 	0;
	setp.lt.u32 	%p6, %r6, %r3;
	mov.u32 	%r23, %r6;
	@%p6 bra 	$L__BB0_8;
$L__BB0_11:
	setp.ne.s32 	%p7, %r1, 0;
	@%p7 bra 	$L__BB0_13;
	ld.shared.u32 	%r21, [sdata];
	cvta.to.global.u64 	%rd6, %rd1;
	mul.wide.u32 	%rd7, %r2, 4;
	add.s64 	%rd8, %rd6, %rd7;
	st.global.u32 	[%rd8], %r21;
	mov.b32 	%r22, 1065353216;
	st.shared.u32 	[_ZZ6reducePiS_E4toto], %r22;
$L__BB0_13:
	bar.sync 	0;
	ld.shared.f32 	%f3, [_ZZ6reducePiS_E4toto];
	setp.leu.f32 	%p8, %f3, 0f41200000;
	@%p8 bra 	$L__BB0_15;
	bar.sync 	0;
$L__BB0_15:
	ret;

}


// ===== COMPILED SASS (sm_100) =====

	.target	sm_100

	.elftype	@"ET_EXEC"


//--------------------- .note.nv.tkinfo           --------------------------
	.section	.note.nv.tkinfo,"",@"SHT_NOTE"
	.sectionflags	@"SHF_NOTE_NV_TKINFO"
	.tkinfo
        /*0018*/ 	.word	0x00000002
        /*0030*/ 	.string	""
        /*0030*/ 	.string	"ptxas"
        /*0030*/ 	.string	"Cuda compilation tools, release 13.0, V13.0.88"
        /*0030*/ 	.string	"Build cuda_13.0.r13.0/compiler.36424714_0"
        /*0030*/ 	.string	"-arch sm_100 -m 64 "



//--------------------- .note.nv.cuinfo           --------------------------
	.section	.note.nv.cuinfo,"",@"SHT_NOTE"
	.sectionflags	@"SHF_NOTE_NV_CUINFO"
        /*0018*/ 	.short	0x0002
        /*001a*/ 	.short	0x0064
        /*001c*/ 	.short	0x0082
	.zero		2


//--------------------- .nv.info                  --------------------------
	.section	.nv.info,"",@"SHT_CUDA_INFO"
	.align	4


	//----- nvinfo : EIATTR_REGCOUNT
	.align		4
        /*0000*/ 	.byte	0x04, 0x2f
        /*0002*/ 	.short	(.L_1 - .L_0)
	.align		4
.L_0:
        /*0004*/ 	.word	index@(_Z6reducePiS_)
        /*0008*/ 	.word	0x0000000b


	//----- nvinfo : EIATTR_FRAME_SIZE
	.align		4
.L_1:
        /*000c*/ 	.byte	0x04, 0x11
        /*000e*/ 	.short	(.L_3 - .L_2)
	.align		4
.L_2:
        /*0010*/ 	.word	index@(_Z6reducePiS_)
        /*0014*/ 	.word	0x00000000


	//----- nvinfo : EIATTR_MIN_STACK_SIZE
	.align		4
.L_3:
        /*0018*/ 	.byte	0x04, 0x12
        /*001a*/ 	.short	(.L_5 - .L_4)
	.align		4
.L_4:
        /*001c*/ 	.word	index@(_Z6reducePiS_)
        /*0020*/ 	.word	0x00000000
.L_5:


//--------------------- .nv.compat                --------------------------
	.section	.nv.compat,"",@"SHT_CUDA_COMPAT_INFO"
	.align	4
        /*0000*/ 	.byte	0x02, 0x09, 0x00, 0x00, 0x02, 0x02, 0x01, 0x00, 0x02, 0x05, 0x05, 0x00, 0x03, 0x07, 0x01, 0x01
        /*0010*/ 	.byte	0x02, 0x03, 0x00, 0x00, 0x02, 0x06, 0x01, 0x00, 0x04, 0x0b, 0x08, 0x00, 0x01, 0x00, 0x00, 0x00
        /*0020*/ 	.byte	0x00, 0x00, 0x00, 0x00


//--------------------- .nv.info._Z6reducePiS_    --------------------------
	.section	.nv.info._Z6reducePiS_,"",@"SHT_CUDA_INFO"
	.sectionflags	@""
	.align	4


	//----- nvinfo : EIATTR_CUDA_API_VERSION
	.align		4
        /*0000*/ 	.byte	0x04, 0x37
        /*0002*/ 	.short	(.L_7 - .L_6)
.L_6:
        /*0004*/ 	.word	0x00000082


	//----- nvinfo : EIATTR_KPARAM_INFO
	.align		4
.L_7:
        /*0008*/ 	.byte	0x04, 0x17
        /*000a*/ 	.short	(.L_9 - .L_8)
.L_8:
        /*000c*/ 	.word	0x00000000
        /*0010*/ 	.short	0x0001
        /*0012*/ 	.short	0x0008
        /*0014*/ 	.byte	0x00, 0xf5, 0x21, 0x00


	//----- nvinfo : EIATTR_KPARAM_INFO
	.align		4
.L_9:
        /*0018*/ 	.byte	0x04, 0x17
        /*001a*/ 	.short	(.L_11 - .L_10)
.L_10:
        /*001c*/ 	.word	0x00000000
        /*0020*/ 	.short	0x0000
        /*0022*/ 	.short	0x0000
        /*0024*/ 	.byte	0x00, 0xf5, 0x21, 0x00


	//----- nvinfo : EIATTR_SPARSE_MMA_MASK
	.align		4
.L_11:
        /*0028*/ 	.byte	0x03, 0x50
        /*002a*/ 	.short	0x0000


	//----- nvinfo : EIATTR_MAXREG_COUNT
	.align		4
        /*002c*/ 	.byte	0x03, 0x1b
        /*002e*/ 	.short	0x00ff


	//----- nvinfo : EIATTR_NUM_BARRIERS
	.align		4
        /*0030*/ 	.byte	0x02, 0x4c
        /*0032*/ 	.byte	0x01
	.zero		1


	//----- nvinfo : EIATTR_MERCURY_ISA_VERSION
	.align		4
        /*0034*/ 	.byte	0x03, 0x5f
        /*0036*/ 	.short	0x0101


	//----- nvinfo : EIATTR_VRC_CTA_INIT_COUNT
	.align		4
        /*0038*/ 	.byte	0x02, 0x4a
	.zero		1
	.zero		1


	//----- nvinfo : EIATTR_EXIT_INSTR_OFFSETS
	.align		4
        /*003c*/ 	.byte	0x04, 0x1c
        /*003e*/ 	.short	(.L_13 - .L_12)


	//   ....[0]....
.L_12:
        /*0040*/ 	.word	0x000003f0


	//   ....[1]....
        /*0044*/ 	.word	0x00000410


	//----- nvinfo : EIATTR_CRS_STACK_SIZE
	.align		4
.L_13:
        /*0048*/ 	.byte	0x04, 0x1e
        /*004a*/ 	.short	(.L_15 - .L_14)
.L_14:
        /*004c*/ 	.word	0x00000000


	//----- nvinfo : EIATTR_CBANK_PARAM_SIZE
	.align		4
.L_15:
        /*0050*/ 	.byte	0x03, 0x19
        /*0052*/ 	.short	0x0010


	//----- nvinfo : EIATTR_PARAM_CBANK
	.align		4
        /*0054*/ 	.byte	0x04, 0x0a
        /*0056*/ 	.short	(.L_17 - .L_16)
	.align		4
.L_16:
        /*0058*/ 	.word	index@(.nv.constant0._Z6reducePiS_)
        /*005c*/ 	.short	0x0380
        /*005e*/ 	.short	0x0010


	//----- nvinfo : EIATTR_SW_WAR
	.align		4
.L_17:
        /*0060*/ 	.byte	0x04, 0x36
        /*0062*/ 	.short	(.L_19 - .L_18)
.L_18:
        /*0064*/ 	.word	0x00000008
.L_19:


//--------------------- .nv.callgraph             --------------------------
	.section	.nv.callgraph,"",@"SHT_CUDA_CALLGRAPH"
	.align	4
	.sectionentsize	8
	.align		4
        /*0000*/ 	.word	0x00000000
	.align		4
        /*0004*/ 	.word	0xffffffff
	.align		4
        /*0008*/ 	.word	0x00000000
	.align		4
        /*000c*/ 	.word	0xfffffffe
	.align		4
        /*0010*/ 	.word	0x00000000
	.align		4
        /*0014*/ 	.word	0xfffffffd
	.align		4
        /*0018*/ 	.word	0x00000000
	.align		4
        /*001c*/ 	.word	0xfffffffc


//--------------------- .text._Z6reducePiS_       --------------------------
	.section	.text._Z6reducePiS_,"ax",@progbits
	.align	128
        .global         _Z6reducePiS_
        .type           _Z6reducePiS_,@function
        .size           _Z6reducePiS_,(.L_x_5 - _Z6reducePiS_)
        .other          _Z6reducePiS_,@"STO_CUDA_ENTRY STV_DEFAULT"
_Z6reducePiS_:
.text._Z6reducePiS_:
[----:B------:R-:W-:Y:S01]  /*0000*/  LDC R1, c[0x0][0x37c] ;  /* 0x0000df00ff017b82 */ /* 0x000fe20000000800 */
[----:B------:R-:W0:Y:S07]  /*0010*/  S2R R7, SR_TID.X ;  /* 0x0000000000077919 */ /* 0x000e2e0000002100 */
[----:B------:R-:W1:Y:S01]  /*0020*/  LDC.64 R2, c[0x0][0x380] ;  /* 0x0000e000ff027b82 */ /* 0x000e620000000a00 */
[----:B------:R-:W0:Y:S01]  /*0030*/  LDCU UR7, c[0x0][0x360] ;  /* 0x00006c00ff0777ac */ /* 0x000e220008000800 */
[----:B------:R-:W0:Y:S01]  /*0040*/  S2R R6, SR_CTAID.X ;  /* 0x0000000000067919 */ /* 0x000e220000002500 */
[----:B------:R-:W2:Y:S01]  /*0050*/  LDCU.64 UR8, c[0x0][0x358] ;  /* 0x00006b00ff0877ac */ /* 0x000ea20008000a00 */
[----:B0-----:R-:W-:-:S04]  /*0060*/  IMAD R5, R6, UR7, R7 ;  /* 0x0000000706057c24 */ /* 0x001fc8000f8e0207 */
[----:B-1----:R-:W-:-:S06]  /*0070*/  IMAD.WIDE.U32 R2, R5, 0x4, R2 ;  /* 0x0000000405027825 */ /* 0x002fcc00078e0002 */
[----:B--2---:R0:W2:Y:S01]  /*0080*/  LDG.E R2, desc[UR8][R2.64] ;  /* 0x0000000802027981 */ /* 0x0040a2000c1e1900 */
[----:B------:R-:W1:Y:S01]  /*0090*/  S2UR UR6, SR_CgaCtaId ;  /* 0x00000000000679c3 */ /* 0x000e620000008800 */
[----:B------:R-:W-:Y:S01]  /*00a0*/  UMOV UR4, 0x400 ;  /* 0x0000040000047882 */ /* 0x000fe20000000000 */
[----:B------:R-:W-:Y:S01]  /*00b0*/  ISETP.NE.AND P0, PT, R7, RZ, PT ;  /* 0x000000ff0700720c */ /* 0x000fe20003f05270 */
[----:B------:R-:W-:Y:S02]  /*00c0*/  UIADD3 UR5, UPT, UPT, UR4, 0x10, URZ ;  /* 0x0000001004057890 */ /* 0x000fe4000fffe0ff */
[----:B------:R-:W-:-:S10]  /*00d0*/  UISETP.GE.U32.AND UP0, UPT, UR7, 0x2, UPT ;  /* 0x000000020700788c */ /* 0x000fd4000bf06070 */
[----:B0-----:R-:W-:Y:S01]  /*00e0*/  @!P0 IMAD.MOV.U32 R3, RZ, RZ, 0x3f800000 ;  /* 0x3f800000ff038424 */ /* 0x001fe200078e00ff */
[----:B-1----:R-:W-:Y:S02]  /*00f0*/  ULEA UR5, UR6, UR5, 0x18 ;  /* 0x0000000506057291 */ /* 0x002fe4000f8ec0ff */
[----:B------:R-:W-:-:S04]  /*0100*/  ULEA UR4, UR6, UR4, 0x18 ;  /* 0x0000000406047291 */ /* 0x000fc8000f8ec0ff */
[----:B------:R-:W-:-:S05]  /*0110*/  LEA R5, R7, UR5, 0x2 ;  /* 0x0000000507057c11 */ /* 0x000fca000f8e10ff */
[----:B--2---:R-:W-:Y:S04]  /*0120*/  STS [R5], R2 ;  /* 0x0000000205007388 */ /* 0x004fe80000000800 */
[----:B------:R-:W-:Y:S01]  /*0130*/  STS [UR4], RZ ;  /* 0x000000ffff007988 */ /* 0x000fe20008000804 */
[----:B------:R-:W-:Y:S06]  /*0140*/  BAR.SYNC.DEFER_BLOCKING 0x0 ;  /* 0x0000000000007b1d */ /* 0x000fec0000010000 */
[----:B------:R-:W-:Y:S02]  /*0150*/  @!P0 STS [UR4], R3 ;  /* 0x00000003ff008988 */ /* 0x000fe40008000804 */
[----:B------:R-:W-:Y:S06]  /*0160*/  @!P0 BAR.SYNC.DEFER_BLOCKING 0x0 ;  /* 0x0000000000008b1d */ /* 0x000fec0000010000 */
[----:B------:R-:W0:Y:S02]  /*0170*/  LDS R0, [UR4] ;  /* 0x00000004ff007984 */ /* 0x000e240008000800 */
[----:B0-----:R-:W-:-:S13]  /*0180*/  FSETP.NEU.AND P0, PT, R0, RZ, PT ;  /* 0x000000ff0000720b */ /* 0x001fda0003f0d000 */
[----:B------:R-:W-:Y:S08]  /*0190*/  @P0 BAR.SYNC.DEFER_BLOCKING 0x0 ;  /* 0x0000000000000b1d */ /* 0x000ff00000010000 */
[----:B------:R-:W-:Y:S01]  /*01a0*/  BAR.SYNC.DEFER_BLOCKING 0x0 ;  /* 0x0000000000007b1d */ /* 0x000fe20000010000 */
[----:B------:R-:W-:-:S05]  /*01b0*/  ISETP.NE.AND P0, PT, R7, RZ, PT ;  /* 0x000000ff0700720c */ /* 0x000fca0003f05270 */
[----:B------:R-:W0:Y:S02]  /*01c0*/  LDS R0, [UR4] ;  /* 0x00000004ff007984 */ /* 0x000e240008000800 */
[----:B0-----:R-:W-:-:S13]  /*01d0*/  FSETP.NEU.AND P1, PT, R0, RZ, PT ;  /* 0x000000ff0000720b */ /* 0x001fda0003f2d000 */
[----:B------:R-:W-:Y:S06]  /*01e0*/  @P1 BAR.SYNC.DEFER_BLOCKING 0x0 ;  /* 0x0000000000001b1d */ /* 0x000fec0000010000 */
[----:B------:R-:W-:Y:S05]  /*01f0*/  BRA.U !UP0, `(.L_x_0) ;  /* 0x0000000108347547 */ /* 0x000fea000b800000 */
[----:B------:R-:W-:-:S07]  /*0200*/  IMAD.MOV.U32 R0, RZ, RZ, 0x1 ;  /* 0x00000001ff007424 */ /* 0x000fce00078e00ff */
.L_x_1:
[----:B------:R-:W-:-:S05]  /*0210*/  SHF.L.U32 R8, R0, 0x1, RZ ;  /* 0x0000000100087819 */ /* 0x000fca00000006ff */
[----:B------:R-:W-:-:S05]  /*0220*/  VIADD R2, R8, 0xffffffff ;  /* 0xffffffff08027836 */ /* 0x000fca0000000000 */
[----:B------:R-:W-:-:S13]  /*0230*/  LOP3.LUT P1, RZ, R2, R7, RZ, 0xc0, !PT ;  /* 0x0000000702ff7212 */ /* 0x000fda000782c0ff */
[----:B------:R-:W-:Y:S01]  /*0240*/  @!P1 IMAD R2, R0, 0x4, R5 ;  /* 0x0000000400029824 */ /* 0x000fe200078e0205 */
[----:B------:R-:W-:Y:S01]  /*0250*/  @!P1 LDS R3, [R5] ;  /* 0x0000000005039984 */ /* 0x000fe20000000800 */
[----:B------:R-:W-:-:S04]  /*0260*/  IMAD.MOV.U32 R0, RZ, RZ, R8 ;  /* 0x000000ffff007224 */ /* 0x000fc800078e0008 */
[----:B------:R-:W0:Y:S02]  /*0270*/  @!P1 LDS R2, [R2] ;  /* 0x0000000002029984 */ /* 0x000e240000000800 */
[----:B0-----:R-:W-:-:S05]  /*0280*/  @!P1 IADD3 R4, PT, PT, R2, R3, RZ ;  /* 0x0000000302049210 */ /* 0x001fca0007ffe0ff */
[----:B------:R0:W-:Y:S01]  /*0290*/  @!P1 STS [R5], R4 ;  /* 0x0000000405009388 */ /* 0x0001e20000000800 */
[----:B------:R-:W-:Y:S01]  /*02a0*/  BAR.SYNC.DEFER_BLOCKING 0x0 ;  /* 0x0000000000007b1d */ /* 0x000fe20000010000 */
[----:B------:R-:W-:-:S13]  /*02b0*/  ISETP.GE.U32.AND P1, PT, R8, UR7, PT ;  /* 0x0000000708007c0c */ /* 0x000fda000bf26070 */
[----:B0-----:R-:W-:Y:S05]  /*02c0*/  @!P1 BRA `(.L_x_1) ;  /* 0xfffffffc00d09947 */ /* 0x001fea000383ffff */
.L_x_0:
[----:B------:R-:W-:Y:S04]  /*02d0*/  BSSY.RECONVERGENT B0, `(.L_x_2) ;  /* 0x000000b000007945 */ /* 0x000fe80003800200 */
[----:B------:R-:W-:Y:S05]  /*02e0*/  @P0 BRA `(.L_x_3) ;  /* 0x0000000000240947 */ /* 0x000fea0003800000 */
[----:B------:R-:W0:Y:S01]  /*02f0*/  S2UR UR5, SR_CgaCtaId ;  /* 0x00000000000579c3 */ /* 0x000e220000008800 */
[----:B------:R-:W-:Y:S01]  /*0300*/  UMOV UR4, 0x400 ;  /* 0x0000040000047882 */ /* 0x000fe20000000000 */
[----:B------:R-:W-:-:S06]  /*0310*/  HFMA2 R0, -RZ, RZ, 1.875, 0 ;  /* 0x3f800000ff007431 */ /* 0x000fcc00000001ff */
[----:B------:R-:W1:Y:S01]  /*0320*/  LDC.64 R2, c[0x0][0x388] ;  /* 0x0000e200ff027b82 */ /* 0x000e620000000a00 */
[----:B0-----:R-:W-:Y:S01]  /*0330*/  ULEA UR4, UR5, UR4, 0x18 ;  /* 0x0000000405047291 */ /* 0x001fe2000f8ec0ff */
[----:B-1----:R-:W-:-:S08]  /*0340*/  IMAD.WIDE.U32 R2, R6, 0x4, R2 ;  /* 0x0000000406027825 */ /* 0x002fd000078e0002 */
[----:B------:R-:W0:Y:S04]  /*0350*/  LDS R5, [UR4+0x10] ;  /* 0x00001004ff057984 */ /* 0x000e280008000800 */
[----:B------:R1:W-:Y:S04]  /*0360*/  STS [UR4], R0 ;  /* 0x00000000ff007988 */ /* 0x0003e80008000804 */
[----:B0-----:R1:W-:Y:S02]  /*0370*/  STG.E desc[UR8][R2.64], R5 ;  /* 0x0000000502007986 */ /* 0x0013e4000c101908 */
.L_x_3:
[----:B------:R-:W-:Y:S05]  /*0380*/  BSYNC.RECONVERGENT B0 ;  /* 0x0000000000007941 */ /* 0x000fea0003800200 */
.L_x_2:
[----:B------:R-:W0:Y:S08]  /*0390*/  S2UR UR5, SR_CgaCtaId ;  /* 0x00000000000579c3 */ /* 0x000e300000008800 */
[----:B------:R-:W-:Y:S06]  /*03a0*/  BAR.SYNC.DEFER_BLOCKING 0x0 ;  /* 0x0000000000007b1d */ /* 0x000fec0000010000 */
[----:B------:R-:W-:-:S02]  /*03b0*/  UMOV UR4, 0x400 ;  /* 0x0000040000047882 */ /* 0x000fc40000000000 */
[----:B0-----:R-:W-:-:S09]  /*03c0*/  ULEA UR4, UR5, UR4, 0x18 ;  /* 0x0000000405047291 */ /* 0x001fd2000f8ec0ff */
[----:B-1----:R-:W0:Y:S02]  /*03d0*/  LDS R0, [UR4] ;  /* 0x00000004ff007984 */ /* 0x002e240008000800 */
[----:B0-----:R-:W-:-:S13]  /*03e0*/  FSETP.GT.AND P0, PT, R0, 10, PT ;  /* 0x412000000000780b */ /* 0x001fda0003f04000 */
[----:B------:R-:W-:Y:S05]  /*03f0*/  @!P0 EXIT ;  /* 0x000000000000894d */ /* 0x000fea0003800000 */
[----:B------:R-:W-:Y:S06]  /*0400*/  BAR.SYNC.DEFER_BLOCKING 0x0 ;  /* 0x0000000000007b1d */ /* 0x000fec0000010000 */
[----:B------:R-:W-:Y:S05]  /*0410*/  EXIT ;  /* 0x000000000000794d */ /* 0x000fea0003800000 */
.L_x_4:
[----:B------:R-:W-:-:S00]  /*0420*/  BRA `(.L_x_4) ;  /* 0xfffffffc00fc7947 */ /* 0x000fc0000383ffff */
[----:B------:R-:W-:-:S00]  /*0430*/  NOP ;  /* 0x0000000000007918 */ /* 0x000fc00000000000 */
        /* <DEDUP_REMOVED lines=12> */
.L_x_5:


//--------------------- .nv.shared._Z6reducePiS_  --------------------------
	.section	.nv.shared._Z6reducePiS_,"aw",@nobits
	.sectionflags	@""
	.align	16
.nv.shared._Z6reducePiS_:
	.zero		1040


//--------------------- .nv.shared.reserved.0     --------------------------
	.section	.nv.shared.reserved.0,"aw",@nobits
	.weak		__nv_reservedSMEM_offset_0_alias
	.size		__nv_reservedSMEM_offset_0_alias, 0, 64
	.other		__nv_reservedSMEM_offset_0_alias,@"STO_CUDA_RESERVED_SHARED STV_DEFAULT"
__nv_reservedSMEM_offset_0_alias:
	.zero		0
	.zero		64


//--------------------- .nv.constant0._Z6reducePiS_ --------------------------
	.section	.nv.constant0._Z6reducePiS_,"a",@progbits
	.sectionflags	@""
	.align	4
.nv.constant0._Z6reducePiS_:
	.zero		912


//--------------------- SYMBOLS --------------------------

	.type		.nv.reservedSmem.offset0,@object
	.size		.nv.reservedSmem.offset0,0x4
	.type		.nv.reservedSmem.cap,@object
	.size		.nv.reservedSmem.cap,0x4
